//
// Generated by NVIDIA NVVM Compiler
//
// Compiler Build ID: CL-36424714
// Cuda compilation tools, release 13.0, V13.0.88
// Based on NVVM 20.0.0
//

.version 9.0
.target sm_100
.address_size 64

	// .globl	_Z12colorConvertPfS_iii

.visible .entry _Z12colorConvertPfS_iii(
	.param .u64 .ptr .align 1 _Z12colorConvertPfS_iii_param_0,
	.param .u64 .ptr .align 1 _Z12colorConvertPfS_iii_param_1,
	.param .u32 _Z12colorConvertPfS_iii_param_2,
	.param .u32 _Z12colorConvertPfS_iii_param_3,
	.param .u32 _Z12colorConvertPfS_iii_param_4
)
{
	.reg .pred 	%p<4>;
	.reg .b32 	%r<16>;
	.reg .b32 	%f<7>;
	.reg .b64 	%rd<9>;

	ld.param.u64 	%rd1, [_Z12colorConvertPfS_iii_param_0];
	ld.param.u64 	%rd2, [_Z12colorConvertPfS_iii_param_1];
	ld.param.u32 	%r3, [_Z12colorConvertPfS_iii_param_2];
	ld.param.u32 	%r5, [_Z12colorConvertPfS_iii_param_3];
	ld.param.u32 	%r4, [_Z12colorConvertPfS_iii_param_4];
	mov.u32 	%r7, %tid.x;
	mov.u32 	%r8, %ctaid.x;
	mov.u32 	%r9, %ntid.x;
	mad.lo.s32 	%r1, %r8, %r9, %r7;
	mov.u32 	%r10, %tid.y;
	mov.u32 	%r11, %ctaid.y;
	mov.u32 	%r12, %ntid.y;
	mad.lo.s32 	%r13, %r11, %r12, %r10;
	setp.ge.s32 	%p1, %r1, %r3;
	setp.ge.s32 	%p2, %r13, %r5;
	or.pred  	%p3, %p1, %p2;
	@%p3 bra 	$L__BB0_2;
	cvta.to.global.u64 	%rd3, %rd2;
	cvta.to.global.u64 	%rd4, %rd1;
	mad.lo.s32 	%r14, %r3, %r13, %r1;
	mul.lo.s32 	%r15, %r14, %r4;
	mul.wide.s32 	%rd5, %r15, 4;
	add.s64 	%rd6, %rd3, %rd5;
	ld.global.f32 	%f1, [%rd6];
	ld.global.f32 	%f2, [%rd6+4];
	ld.global.f32 	%f3, [%rd6+8];
	mul.f32 	%f4, %f2, 0f3F35C28F;
	fma.rn.f32 	%f5, %f1, 0f3E570A3D, %f4;
	fma.rn.f32 	%f6, %f3, 0f3D8F5C29, %f5;
	mul.wide.s32 	%rd7, %r14, 4;
	add.s64 	%rd8, %rd4, %rd7;
	st.global.f32 	[%rd8], %f6;
$L__BB0_2:
	ret;

}


// ===== COMPILED SASS (sm_100) =====

	.target	sm_100

	.elftype	@"ET_EXEC"


//--------------------- .note.nv.tkinfo           --------------------------
	.section	.note.nv.tkinfo,"",@"SHT_NOTE"
	.sectionflags	@"SHF_NOTE_NV_TKINFO"
	.tkinfo
        /*0018*/ 	.word	0x00000002
        /*0030*/ 	.string	""
        /*0030*/ 	.string	"ptxas"
        /*0030*/ 	.string	"Cuda compilation tools, release 13.0, V13.0.88"
        /*0030*/ 	.string	"Build cuda_13.0.r13.0/compiler.36424714_0"
        /*0030*/ 	.string	"-arch sm_100 -m 64 "



//--------------------- .note.nv.cuinfo           --------------------------
	.section	.note.nv.cuinfo,"",@"SHT_NOTE"
	.sectionflags	@"SHF_NOTE_NV_CUINFO"
        /*0018*/ 	.short	0x0002
        /*001a*/ 	.short	0x0064
        /*001c*/ 	.short	0x0082
	.zero		2


//--------------------- .nv.info                  --------------------------
	.section	.nv.info,"",@"SHT_CUDA_INFO"
	.align	4


	//----- nvinfo : EIATTR_REGCOUNT
	.align		4
        /*0000*/ 	.byte	0x04, 0x2f
        /*0002*/ 	.short	(.L_1 - .L_0)
	.align		4
.L_0:
        /*0004*/ 	.word	index@(_Z12colorConvertPfS_iii)
        /*0008*/ 	.word	0x0000000c


	//----- nvinfo : EIATTR_FRAME_SIZE
	.align		4
.L_1:
        /*000c*/ 	.byte	0x04, 0x11
        /*000e*/ 	.short	(.L_3 - .L_2)
	.align		4
.L_2:
        /*0010*/ 	.word	index@(_Z12colorConvertPfS_iii)
        /*0014*/ 	.word	0x00000000


	//----- nvinfo : EIATTR_MIN_STACK_SIZE
	.align		4
.L_3:
        /*0018*/ 	.byte	0x04, 0x12
        /*001a*/ 	.short	(.L_5 - .L_4)
	.align		4
.L_4:
        /*001c*/ 	.word	index@(_Z12colorConvertPfS_iii)
        /*0020*/ 	.word	0x00000000
.L_5:


//--------------------- .nv.compat                --------------------------
	.section	.nv.compat,"",@"SHT_CUDA_COMPAT_INFO"
	.align	4
        /*0000*/ 	.byte	0x02, 0x09, 0x00, 0x00, 0x02, 0x02, 0x01, 0x00, 0x02, 0x05, 0x05, 0x00, 0x03, 0x07, 0x01, 0x01
        /*0010*/ 	.byte	0x02, 0x03, 0x00, 0x00, 0x02, 0x06, 0x01, 0x00, 0x04, 0x0b, 0x08, 0x00, 0x09, 0x00, 0x00, 0x00
        /*0020*/ 	.byte	0x00, 0x00, 0x00, 0x00


//--------------------- .nv.info._Z12colorConvertPfS_iii --------------------------
	.section	.nv.info._Z12colorConvertPfS_iii,"",@"SHT_CUDA_INFO"
	.sectionflags	@""
	.align	4


	//----- nvinfo : EIATTR_CUDA_API_VERSION
	.align		4
        /*0000*/ 	.byte	0x04, 0x37
        /*0002*/ 	.short	(.L_7 - .L_6)
.L_6:
        /*0004*/ 	.word	0x00000082


	//----- nvinfo : EIATTR_KPARAM_INFO
	.align		4
.L_7:
        /*0008*/ 	.byte	0x04, 0x17
        /*000a*/ 	.short	(.L_9 - .L_8)
.L_8:
        /*000c*/ 	.word	0x00000000
        /*0010*/ 	.short	0x0004
        /*0012*/ 	.short	0x0018
        /*0014*/ 	.byte	0x00, 0xf0, 0x11, 0x00


	//----- nvinfo : EIATTR_KPARAM_INFO
	.align		4
.L_9:
        /*0018*/ 	.byte	0x04, 0x17
        /*001a*/ 	.short	(.L_11 - .L_10)
.L_10:
        /*001c*/ 	.word	0x00000000
        /*0020*/ 	.short	0x0003
        /*0022*/ 	.short	0x0014
        /*0024*/ 	.byte	0x00, 0xf0, 0x11, 0x00


	//----- nvinfo : EIATTR_KPARAM_INFO
	.align		4
.L_11:
        /*0028*/ 	.byte	0x04, 0x17
        /*002a*/ 	.short	(.L_13 - .L_12)
.L_12:
        /*002c*/ 	.word	0x00000000
        /*0030*/ 	.short	0x0002
        /*0032*/ 	.short	0x0010
        /*0034*/ 	.byte	0x00, 0xf0, 0x11, 0x00


	//----- nvinfo : EIATTR_KPARAM_INFO
	.align		4
.L_13:
        /*0038*/ 	.byte	0x04, 0x17
        /*003a*/ 	.short	(.L_15 - .L_14)
.L_14:
        /*003c*/ 	.word	0x00000000
        /*0040*/ 	.short	0x0001
        /*0042*/ 	.short	0x0008
        /*0044*/ 	.byte	0x00, 0xf5, 0x21, 0x00


	//----- nvinfo : EIATTR_KPARAM_INFO
	.align		4
.L_15:
        /*0048*/ 	.byte	0x04, 0x17
        /*004a*/ 	.short	(.L_17 - .L_16)
.L_16:
        /*004c*/ 	.word	0x00000000
        /*0050*/ 	.short	0x0000
        /*0052*/ 	.short	0x0000
        /*0054*/ 	.byte	0x00, 0xf5, 0x21, 0x00


	//----- nvinfo : EIATTR_SPARSE_MMA_MASK
	.align		4
.L_17:
        /*0058*/ 	.byte	0x03, 0x50
        /*005a*/ 	.short	0x0000


	//----- nvinfo : EIATTR_MAXREG_COUNT
	.align		4
        /*005c*/ 	.byte	0x03, 0x1b
        /*005e*/ 	.short	0x00ff


	//----- nvinfo : EIATTR_MERCURY_ISA_VERSION
	.align		4
        /*0060*/ 	.byte	0x03, 0x5f
        /*0062*/ 	.short	0x0101


	//----- nvinfo : EIATTR_VRC_CTA_INIT_COUNT
	.align		4
        /*0064*/ 	.byte	0x02, 0x4a
	.zero		1
	.zero		1


	//----- nvinfo : EIATTR_EXIT_INSTR_OFFSETS
	.align		4
        /*0068*/ 	.byte	0x04, 0x1c
        /*006a*/ 	.short	(.L_19 - .L_18)


	//   ....[0]....
.L_18:
        /*006c*/ 	.word	0x000000c0


	//   ....[1]....
        /*0070*/ 	.word	0x000001c0


	//----- nvinfo : EIATTR_CBANK_PARAM_SIZE
	.align		4
.L_19:
        /*0074*/ 	.byte	0x03, 0x19
        /*0076*/ 	.short	0x001c


	//----- nvinfo : EIATTR_PARAM_CBANK
	.align		4
        /*0078*/ 	.byte	0x04, 0x0a
        /*007a*/ 	.short	(.L_21 - .L_20)
	.align		4
.L_20:
        /*007c*/ 	.word	index@(.nv.constant0._Z12colorConvertPfS_iii)
        /*0080*/ 	.short	0x0380
        /*0082*/ 	.short	0x001c


	//----- nvinfo : EIATTR_SW_WAR
	.align		4
.L_21:
        /*0084*/ 	.byte	0x04, 0x36
        /*0086*/ 	.short	(.L_23 - .L_22)
.L_22:
        /*0088*/ 	.word	0x00000008
.L_23:


//--------------------- .nv.callgraph             --------------------------
	.section	.nv.callgraph,"",@"SHT_CUDA_CALLGRAPH"
	.align	4
	.sectionentsize	8
	.align		4
        /*0000*/ 	.word	0x00000000
	.align		4
        /*0004*/ 	.word	0xffffffff
	.align		4
        /*0008*/ 	.word	0x00000000
	.align		4
        /*000c*/ 	.word	0xfffffffe
	.align		4
        /*0010*/ 	.word	0x00000000
	.align		4
        /*0014*/ 	.word	0xfffffffd
	.align		4
        /*0018*/ 	.word	0x00000000
	.align		4
        /*001c*/ 	.word	0xfffffffc


//--------------------- .text._Z12colorConvertPfS_iii --------------------------
	.section	.text._Z12colorConvertPfS_iii,"ax",@progbits
	.align	128
        .global         _Z12colorConvertPfS_iii
        .type           _Z12colorConvertPfS_iii,@function
        .size           _Z12colorConvertPfS_iii,(.L_x_1 - _Z12colorConvertPfS_iii)
        .other          _Z12colorConvertPfS_iii,@"STO_CUDA_ENTRY STV_DEFAULT"
_Z12colorConvertPfS_iii:
.text._Z12colorConvertPfS_iii:
[----:B------:R-:W-:Y:S01]  /*0000*/  LDC R1, c[0x0][0x37c] ;  /* 0x0000df00ff017b82 */ /* 0x000fe20000000800 */
[----:B------:R-:W0:Y:S07]  /*0010*/  S2R R5, SR_TID.Y ;  /* 0x0000000000057919 */ /* 0x000e2e0000002200 */
[----:B------:R-:W1:Y:S01]  /*0020*/  LDC R3, c[0x0][0x360] ;  /* 0x0000d800ff037b82 */ /* 0x000e620000000800 */
[----:B------:R-:W2:Y:S01]  /*0030*/  LDCU.64 UR6, c[0x0][0x390] ;  /* 0x00007200ff0677ac */ /* 0x000ea20008000a00 */
[----:B------:R-:W1:Y:S06]  /*0040*/  S2R R0, SR_TID.X ;  /* 0x0000000000007919 */ /* 0x000e6c0000002100 */
[----:B------:R-:W0:Y:S08]  /*0050*/  S2UR UR5, SR_CTAID.Y ;  /* 0x00000000000579c3 */ /* 0x000e300000002600 */
[----:B------:R-:W0:Y:S08]  /*0060*/  LDC R2, c[0x0][0x364] ;  /* 0x0000d900ff027b82 */ /* 0x000e300000000800 */
[----:B------:R-:W1:Y:S01]  /*0070*/  S2UR UR4, SR_CTAID.X ;  /* 0x00000000000479c3 */ /* 0x000e620000002500 */
[----:B0-----:R-:W-:-:S05]  /*0080*/  IMAD R5, R2, UR5, R5 ;  /* 0x0000000502057c24 */ /* 0x001fca000f8e0205 */
[----:B--2---:R-:W-:Y:S01]  /*0090*/  ISETP.GE.AND P0, PT, R5, UR7, PT ;  /* 0x0000000705007c0c */ /* 0x004fe2000bf06270 */
[----:B-1----:R-:W-:-:S05]  /*00a0*/  IMAD R0, R3, UR4, R0 ;  /* 0x0000000403007c24 */ /* 0x002fca000f8e0200 */
[----:B------:R-:W-:-:S13]  /*00b0*/  ISETP.GE.OR P0, PT, R0, UR6, P0 ;  /* 0x0000000600007c0c */ /* 0x000fda0008706670 */
[----:B------:R-:W-:Y:S05]  /*00c0*/  @P0 EXIT ;  /* 0x000000000000094d */ /* 0x000fea0003800000 */
[----:B------:R-:W0:Y:S01]  /*00d0*/  LDC.64 R2, c[0x0][0x388] ;  /* 0x0000e200ff027b82 */ /* 0x000e220000000a00 */
[----:B------:R-:W1:Y:S01]  /*00e0*/  LDCU UR7, c[0x0][0x398] ;  /* 0x00007300ff0777ac */ /* 0x000e620008000800 */
[----:B------:R-:W-:Y:S01]  /*00f0*/  IMAD R7, R5, UR6, R0 ;  /* 0x0000000605077c24 */ /* 0x000fe2000f8e0200 */
[----:B------:R-:W2:Y:S03]  /*0100*/  LDCU.64 UR4, c[0x0][0x358] ;  /* 0x00006b00ff0477ac */ /* 0x000ea60008000a00 */
[----:B-1----:R-:W-:-:S04]  /*0110*/  IMAD R5, R7, UR7, RZ ;  /* 0x0000000707057c24 */ /* 0x002fc8000f8e02ff */
[----:B0-----:R-:W-:Y:S02]  /*0120*/  IMAD.WIDE R2, R5, 0x4, R2 ;  /* 0x0000000405027825 */ /* 0x001fe400078e0202 */
[----:B------:R-:W0:Y:S03]  /*0130*/  LDC.64 R4, c[0x0][0x380] ;  /* 0x0000e000ff047b82 */ /* 0x000e260000000a00 */
[----:B--2---:R-:W2:Y:S04]  /*0140*/  LDG.E R6, desc[UR4][R2.64+0x4] ;  /* 0x0000040402067981 */ /* 0x004ea8000c1e1900 */
[----:B------:R-:W3:Y:S04]  /*0150*/  LDG.E R0, desc[UR4][R2.64] ;  /* 0x0000000402007981 */ /* 0x000ee8000c1e1900 */
[----:B------:R-:W4:Y:S01]  /*0160*/  LDG.E R8, desc[UR4][R2.64+0x8] ;  /* 0x0000080402087981 */ /* 0x000f22000c1e1900 */
[----:B0-----:R-:W-:-:S04]  /*0170*/  IMAD.WIDE R4, R7, 0x4, R4 ;  /* 0x0000000407047825 */ /* 0x001fc800078e0204 */
[----:B--2---:R-:W-:-:S04]  /*0180*/  FMUL R9, R6, 0.70999997854232788086 ;  /* 0x3f35c28f06097820 */ /* 0x004fc80000400000 */
[----:B---3--:R-:W-:-:S04]  /*0190*/  FFMA R9, R0, 0.20999999344348907471, R9 ;  /* 0x3e570a3d00097823 */ /* 0x008fc80000000009 */
[----:B----4-:R-:W-:-:S05]  /*01a0*/  FFMA R9, R8, 0.070000000298023223877, R9 ;  /* 0x3d8f5c2908097823 */ /* 0x010fca0000000009 */
[----:B------:R-:W-:Y:S01]  /*01b0*/  STG.E desc[UR4][R4.64], R9 ;  /* 0x0000000904007986 */ /* 0x000fe2000c101904 */
[----:B------:R-:W-:Y:S05]  /*01c0*/  EXIT ;  /* 0x000000000000794d */ /* 0x000fea0003800000 */
.L_x_0:
[----:B------:R-:W-:-:S00]  /*01d0*/  BRA `(.L_x_0) ;  /* 0xfffffffc00fc7947 */ /* 0x000fc0000383ffff */
[----:B------:R-:W-:-:S00]  /*01e0*/  NOP ;  /* 0x0000000000007918 */ /* 0x000fc00000000000 */
        /* <DEDUP_REMOVED lines=9> */
.L_x_1:


//--------------------- .nv.shared.reserved.0     --------------------------
	.section	.nv.shared.reserved.0,"aw",@nobits
	.weak		__nv_reservedSMEM_offset_0_alias
	.size		__nv_reservedSMEM_offset_0_alias, 0, 64
	.other		__nv_reservedSMEM_offset_0_alias,@"STO_CUDA_RESERVED_SHARED STV_DEFAULT"
__nv_reservedSMEM_offset_0_alias:
	.zero		0
	.zero		64


//--------------------- .nv.constant0._Z12colorConvertPfS_iii --------------------------
	.section	.nv.constant0._Z12colorConvertPfS_iii,"a",@progbits
	.sectionflags	@""
	.align	4
.nv.constant0._Z12colorConvertPfS_iii:
	.zero		924


//--------------------- SYMBOLS --------------------------

	.type		.nv.reservedSmem.offset0,@object
	.size		.nv.reservedSmem.offset0,0x4
